	.headerflags	@"EF_CUDA_TEXMODE_UNIFIED EF_CUDA_64BIT_ADDRESS EF_CUDA_ACCELERATORS EF_CUDA_SM90 EF_CUDA_VIRTUAL_SM(EF_CUDA_SM90)"
	.elftype	@"ET_EXEC"


//--------------------- .nv.info                  --------------------------
	.section	.nv.info,"",@"SHT_CUDA_INFO"
	.align	4


	//----- nvinfo : EIATTR_REGCOUNT
	.align		4
        /*0000*/ 	.byte	0x04, 0x2f
        /*0002*/ 	.short	(.L_1 - .L_0)
	.align		4
.L_0:
        /*0004*/ 	.word	index@(triton_poi_fused_max_pool2d_with_indices_5)
        /*0008*/ 	.word	0x00000030


	//----- nvinfo : EIATTR_MIN_STACK_SIZE
	.align		4
.L_1:
        /*000c*/ 	.byte	0x04, 0x12
        /*000e*/ 	.short	(.L_3 - .L_2)
	.align		4
.L_2:
        /*0010*/ 	.word	index@(triton_poi_fused_max_pool2d_with_indices_5)
        /*0014*/ 	.word	0x00000000


	//----- nvinfo : EIATTR_FRAME_SIZE
	.align		4
.L_3:
        /*0018*/ 	.byte	0x04, 0x11
        /*001a*/ 	.short	(.L_5 - .L_4)
	.align		4
.L_4:
        /*001c*/ 	.word	index@(triton_poi_fused_max_pool2d_with_indices_5)
        /*0020*/ 	.word	0x00000000


	//----- nvinfo : EIATTR_MIN_STACK_SIZE
	.align		4
.L_5:
        /*0024*/ 	.byte	0x04, 0x12
        /*0026*/ 	.short	(.L_7 - .L_6)
	.align		4
.L_6:
        /*0028*/ 	.word	index@(triton_poi_fused_max_pool2d_with_indices_5)
        /*002c*/ 	.word	0x00000000
.L_7:


//--------------------- .nv.info.triton_poi_fused_max_pool2d_with_indices_5 --------------------------
	.section	.nv.info.triton_poi_fused_max_pool2d_with_indices_5,"",@"SHT_CUDA_INFO"
	.sectionflags	@""
	.align	4


	//----- nvinfo : EIATTR_CUDA_API_VERSION
	.align		4
        /*0000*/ 	.byte	0x04, 0x37
        /*0002*/ 	.short	(.L_9 - .L_8)
.L_8:
        /*0004*/ 	.word	0x0000007c


	//----- nvinfo : EIATTR_KPARAM_INFO
	.align		4
.L_9:
        /*0008*/ 	.byte	0x04, 0x17
        /*000a*/ 	.short	(.L_11 - .L_10)
.L_10:
        /*000c*/ 	.word	0x00000000
        /*0010*/ 	.short	0x0003
        /*0012*/ 	.short	0x0018
        /*0014*/ 	.byte	0x00, 0xf0, 0x11, 0x00


	//----- nvinfo : EIATTR_KPARAM_INFO
	.align		4
.L_11:
        /*0018*/ 	.byte	0x04, 0x17
        /*001a*/ 	.short	(.L_13 - .L_12)
.L_12:
        /*001c*/ 	.word	0x00000000
        /*0020*/ 	.short	0x0002
        /*0022*/ 	.short	0x0010
        /*0024*/ 	.byte	0x00, 0xf4, 0x21, 0x00


	//----- nvinfo : EIATTR_KPARAM_INFO
	.align		4
.L_13:
        /*0028*/ 	.byte	0x04, 0x17
        /*002a*/ 	.short	(.L_15 - .L_14)
.L_14:
        /*002c*/ 	.word	0x00000000
        /*0030*/ 	.short	0x0001
        /*0032*/ 	.short	0x0008
        /*0034*/ 	.byte	0x00, 0xf4, 0x21, 0x00


	//----- nvinfo : EIATTR_KPARAM_INFO
	.align		4
.L_15:
        /*0038*/ 	.byte	0x04, 0x17
        /*003a*/ 	.short	(.L_17 - .L_16)
.L_16:
        /*003c*/ 	.word	0x00000000
        /*0040*/ 	.short	0x0000
        /*0042*/ 	.short	0x0000
        /*0044*/ 	.byte	0x00, 0xf4, 0x21, 0x00


	//----- nvinfo : EIATTR_SPARSE_MMA_MASK
	.align		4
.L_17:
        /*0048*/ 	.byte	0x03, 0x50
        /*004a*/ 	.short	0x0000


	//----- nvinfo : EIATTR_MAXREG_COUNT
	.align		4
        /*004c*/ 	.byte	0x03, 0x1b
        /*004e*/ 	.short	0x00ff


	//----- nvinfo : EIATTR_EXIT_INSTR_OFFSETS
	.align		4
        /*0050*/ 	.byte	0x04, 0x1c
        /*0052*/ 	.short	(.L_19 - .L_18)


	//   ....[0]....
.L_18:
        /*0054*/ 	.word	0x00001420


	//----- nvinfo : EIATTR_REQNTID
	.align		4
.L_19:
        /*0058*/ 	.byte	0x04, 0x10
        /*005a*/ 	.short	(.L_21 - .L_20)
.L_20:
        /*005c*/ 	.word	0x00000080
        /*0060*/ 	.word	0x00000001
        /*0064*/ 	.word	0x00000001


	//----- nvinfo : EIATTR_CBANK_PARAM_SIZE
	.align		4
.L_21:
        /*0068*/ 	.byte	0x03, 0x19
        /*006a*/ 	.short	0x001c


	//----- nvinfo : EIATTR_PARAM_CBANK
	.align		4
        /*006c*/ 	.byte	0x04, 0x0a
        /*006e*/ 	.short	(.L_23 - .L_22)
	.align		4
.L_22:
        /*0070*/ 	.word	index@(.nv.constant0.triton_poi_fused_max_pool2d_with_indices_5)
        /*0074*/ 	.short	0x0210
        /*0076*/ 	.short	0x001c


	//----- nvinfo : EIATTR_SW_WAR
	.align		4
.L_23:
        /*0078*/ 	.byte	0x04, 0x36
        /*007a*/ 	.short	(.L_25 - .L_24)
.L_24:
        /*007c*/ 	.word	0x00000008
.L_25:


//--------------------- .nv.callgraph             --------------------------
	.section	.nv.callgraph,"",@"SHT_CUDA_CALLGRAPH"
	.align	4
	.sectionentsize	8
	.align		4
        /*0000*/ 	.word	0x00000000
	.align		4
        /*0004*/ 	.word	0xffffffff
	.align		4
        /*0008*/ 	.word	0x00000000
	.align		4
        /*000c*/ 	.word	0xfffffffe
	.align		4
        /*0010*/ 	.word	0x00000000
	.align		4
        /*0014*/ 	.word	0xfffffffd
	.align		4
        /*0018*/ 	.word	0x00000000
	.align		4
        /*001c*/ 	.word	0xfffffffc


//--------------------- .text.triton_poi_fused_max_pool2d_with_indices_5 --------------------------
	.section	.text.triton_poi_fused_max_pool2d_with_indices_5,"ax",@progbits
	.sectionflags	@"SHF_BARRIERS=1"
	.align	128
        .global         triton_poi_fused_max_pool2d_with_indices_5
        .type           triton_poi_fused_max_pool2d_with_indices_5,@function
        .size           triton_poi_fused_max_pool2d_with_indices_5,(.L_x_1 - triton_poi_fused_max_pool2d_with_indices_5)
        .other          triton_poi_fused_max_pool2d_with_indices_5,@"STO_CUDA_ENTRY STV_DEFAULT"
triton_poi_fused_max_pool2d_with_indices_5:
.text.triton_poi_fused_max_pool2d_with_indices_5:
[----:B------:R-:W-:Y:S01]  /*0000*/  LDC R1, c[0x0][0x28] ;  /* 0x00000a00ff017b82 */ /* 0x000fe20000000800 */
[----:B------:R-:W1:Y:S07]  /*0010*/  S2R R3, SR_TID.X ;  /* 0x0000000000037919 */ /* 0x000e6e0000002100 */
[----:B------:R-:W2:Y:S01]  /*0020*/  LDC.64 R26, c[0x0][0x210] ;  /* 0x00008400ff1a7b82 */ /* 0x000ea20000000a00 */
[----:B------:R-:W-:Y:S01]  /*0030*/  ULDC.64 UR6, c[0x0][0x208] ;  /* 0x0000820000067ab9 */ /* 0x000fe20000000a00 */
[----:B------:R-:W3:Y:S06]  /*0040*/  S2R R2, SR_CTAID.X ;  /* 0x0000000000027919 */ /* 0x000eec0000002500 */
[----:B------:R-:W4:Y:S01]  /*0050*/  S2UR UR5, SR_CgaCtaId ;  /* 0x00000000000579c3 */ /* 0x000f220000008800 */
[----:B------:R-:W-:Y:S01]  /*0060*/  UMOV UR4, 0x400 ;  /* 0x0000040000047882 */ /* 0x000fe20000000000 */
[----:B------:R-:W-:Y:S01]  /*0070*/  ULDC.64 UR8, c[0x0][0x220] ;  /* 0x0000880000087ab9 */ /* 0x000fe20000000a00 */
[----:B-1----:R-:W-:-:S02]  /*0080*/  IMAD.SHL.U32 R39, R3, 0x8, RZ ;  /* 0x0000000803277824 */ /* 0x002fc400078e00ff */
[----:B---3--:R-:W-:-:S03]  /*0090*/  IMAD.SHL.U32 R0, R2, 0x400, RZ ;  /* 0x0000040002007824 */ /* 0x008fc600078e00ff */
[----:B------:R-:W-:Y:S02]  /*00a0*/  LOP3.LUT R39, R39, 0x3f8, RZ, 0xc0, !PT ;  /* 0x000003f827277812 */ /* 0x000fe400078ec0ff */
[----:B------:R-:W-:Y:S02]  /*00b0*/  SHF.R.S32.HI R34, RZ, 0x15, R2 ;  /* 0x00000015ff227819 */ /* 0x000fe40000011402 */
[----:B------:R-:W-:Y:S02]  /*00c0*/  LOP3.LUT R2, R0, R39, RZ, 0xfc, !PT ;  /* 0x0000002700027212 */ /* 0x000fe400078efcff */
[----:B------:R-:W-:Y:S02]  /*00d0*/  SGXT R34, R34, 0x1 ;  /* 0x000000012222781a */ /* 0x000fe40000000200 */
[----:B------:R-:W-:Y:S02]  /*00e0*/  SHF.R.S32.HI R5, RZ, 0x1f, R2 ;  /* 0x0000001fff057819 */ /* 0x000fe40000011402 */
[----:B------:R-:W-:-:S02]  /*00f0*/  LOP3.LUT R7, R0, 0x2, R39, 0xfe, !PT ;  /* 0x0000000200077812 */ /* 0x000fc400078efe27 */
[----:B------:R-:W-:Y:S02]  /*0100*/  LEA.HI R4, R5, R2, RZ, 0x5 ;  /* 0x0000000205047211 */ /* 0x000fe400078f28ff */
[----:B------:R-:W-:Y:S02]  /*0110*/  LOP3.LUT R9, R0, 0x3, R39, 0xfe, !PT ;  /* 0x0000000300097812 */ /* 0x000fe400078efe27 */
[----:B------:R-:W-:Y:S01]  /*0120*/  LEA.HI R6, R34, R7, RZ, 0x5 ;  /* 0x0000000722067211 */ /* 0x000fe200078f28ff */
[----:B------:R-:W-:Y:S01]  /*0130*/  IMAD.SHL.U32 R37, R4, 0x4, RZ ;  /* 0x0000000404257824 */ /* 0x000fe200078e00ff */
[----:B------:R-:W-:Y:S02]  /*0140*/  LEA.HI R8, R34, R9, RZ, 0x5 ;  /* 0x0000000922087211 */ /* 0x000fe400078f28ff */
[----:B------:R-:W-:Y:S02]  /*0150*/  LOP3.LUT R6, R6, 0x7fffffe0, RZ, 0xc0, !PT ;  /* 0x7fffffe006067812 */ /* 0x000fe400078ec0ff */
[----:B------:R-:W-:-:S02]  /*0160*/  LOP3.LUT R5, R0, 0x1, R39, 0xfe, !PT ;  /* 0x0000000100057812 */ /* 0x000fc400078efe27 */
[----:B------:R-:W-:Y:S01]  /*0170*/  LOP3.LUT R8, R8, 0x7fffffe0, RZ, 0xc0, !PT ;  /* 0x7fffffe008087812 */ /* 0x000fe200078ec0ff */
[----:B------:R-:W-:Y:S01]  /*0180*/  IMAD.IADD R14, R7, 0x1, -R6 ;  /* 0x00000001070e7824 */ /* 0x000fe200078e0a06 */
[----:B------:R-:W-:Y:S02]  /*0190*/  LOP3.LUT R37, R37, 0xffffff80, RZ, 0xc0, !PT ;  /* 0xffffff8025257812 */ /* 0x000fe400078ec0ff */
[----:B------:R-:W-:Y:S01]  /*01a0*/  LEA.HI R6, R34, R5, RZ, 0x5 ;  /* 0x0000000522067211 */ /* 0x000fe200078f28ff */
[----:B------:R-:W-:Y:S02]  /*01b0*/  IMAD.IADD R18, R9, 0x1, -R8 ;  /* 0x0000000109127824 */ /* 0x000fe400078e0a08 */
[--C-:B------:R-:W-:Y:S01]  /*01c0*/  IMAD R9, R14, 0x2, R37.reuse ;  /* 0x000000020e097824 */ /* 0x100fe200078e0225 */
[----:B------:R-:W-:Y:S01]  /*01d0*/  LOP3.LUT R6, R6, 0x7fffffe0, RZ, 0xc0, !PT ;  /* 0x7fffffe006067812 */ /* 0x000fe200078ec0ff */
[----:B------:R-:W-:Y:S02]  /*01e0*/  IMAD R21, R18, 0x2, R37 ;  /* 0x0000000212157824 */ /* 0x000fe400078e0225 */
[----:B--2---:R-:W-:-:S04]  /*01f0*/  IMAD.WIDE R8, R9, 0x4, R26 ;  /* 0x0000000409087825 */ /* 0x004fc800078e021a */
[----:B------:R-:W-:Y:S01]  /*0200*/  IMAD.IADD R38, R5, 0x1, -R6 ;  /* 0x0000000105267824 */ /* 0x000fe200078e0a06 */
[----:B------:R-:W2:Y:S01]  /*0210*/  LDG.E.EL R7, desc[UR6][R8.64] ;  /* 0x0000000608077981 */ /* 0x000ea2000c2e1900 */
[----:B------:R-:W-:-:S03]  /*0220*/  IMAD.WIDE R20, R21, 0x4, R26 ;  /* 0x0000000415147825 */ /* 0x000fc600078e021a */
[----:B------:R-:W2:Y:S01]  /*0230*/  LDG.E.EL R6, desc[UR6][R8.64+0x4] ;  /* 0x0000040608067981 */ /* 0x000ea2000c2e1900 */
[----:B------:R-:W-:Y:S01]  /*0240*/  IMAD R11, R38, 0x2, R37 ;  /* 0x00000002260b7824 */ /* 0x000fe200078e0225 */
[----:B------:R-:W-:Y:S02]  /*0250*/  LOP3.LUT R17, R37, 0x40, RZ, 0xfc, !PT ;  /* 0x0000004025117812 */ /* 0x000fe400078efcff */
[----:B------:R-:W3:Y:S01]  /*0260*/  LDG.E.EL R19, desc[UR6][R20.64] ;  /* 0x0000000614137981 */ /* 0x000ee2000c2e1900 */
[----:B------:R-:W-:-:S03]  /*0270*/  IMAD.WIDE R10, R11, 0x4, R26 ;  /* 0x000000040b0a7825 */ /* 0x000fc600078e021a */
[----:B------:R-:W3:Y:S01]  /*0280*/  LDG.E.EL R30, desc[UR6][R20.64+0x4] ;  /* 0x00000406141e7981 */ /* 0x000ee2000c2e1900 */
[----:B------:R-:W-:-:S03]  /*0290*/  IMAD R23, R14, 0x2, R17 ;  /* 0x000000020e177824 */ /* 0x000fc600078e0211 */
[----:B------:R-:W5:Y:S01]  /*02a0*/  LDG.E.EL R15, desc[UR6][R10.64] ;  /* 0x000000060a0f7981 */ /* 0x000f62000c2e1900 */
[----:B------:R-:W-:-:S03]  /*02b0*/  IMAD.WIDE R22, R23, 0x4, R26 ;  /* 0x0000000417167825 */ /* 0x000fc600078e021a */
[----:B------:R-:W5:Y:S01]  /*02c0*/  LDG.E.EL R29, desc[UR6][R10.64+0x4] ;  /* 0x000004060a1d7981 */ /* 0x000f62000c2e1900 */
[--C-:B------:R-:W-:Y:S02]  /*02d0*/  IMAD R25, R18, 0x2, R17.reuse ;  /* 0x0000000212197824 */ /* 0x100fe400078e0211 */
[----:B------:R-:W-:Y:S01]  /*02e0*/  IMAD R45, R38, 0x2, R17 ;  /* 0x00000002262d7824 */ /* 0x000fe200078e0211 */
[----:B------:R-:W4:Y:S01]  /*02f0*/  LDG.E.EL R13, desc[UR6][R22.64] ;  /* 0x00000006160d7981 */ /* 0x000f22000c2e1900 */
[----:B------:R-:W-:Y:S01]  /*0300*/  IMAD.WIDE R24, R25, 0x4, R26 ;  /* 0x0000000419187825 */ /* 0x000fe200078e021a */
[----:B------:R-:W-:-:S03]  /*0310*/  LOP3.LUT R5, R4, 0x7fffffe0, RZ, 0xc0, !PT ;  /* 0x7fffffe004057812 */ /* 0x000fc600078ec0ff */
[----:B------:R-:W-:Y:S01]  /*0320*/  IMAD.WIDE R44, R45, 0x4, R26 ;  /* 0x000000042d2c7825 */ /* 0x000fe200078e021a */
[----:B------:R-:W4:Y:S03]  /*0330*/  LDG.E.EL R8, desc[UR6][R24.64] ;  /* 0x0000000618087981 */ /* 0x000f26000c2e1900 */
[----:B------:R-:W-:Y:S02]  /*0340*/  IMAD.IADD R12, R2, 0x1, -R5 ;  /* 0x00000001020c7824 */ /* 0x000fe400078e0a05 */
[----:B------:R-:W4:Y:S02]  /*0350*/  LDG.E.EL R44, desc[UR6][R44.64] ;  /* 0x000000062c2c7981 */ /* 0x000f24000c2e1900 */
[----:B------:R-:W-:-:S04]  /*0360*/  IMAD R5, R12, 0x2, R37 ;  /* 0x000000020c057824 */ /* 0x000fc800078e0225 */
[----:B------:R-:W-:-:S05]  /*0370*/  IMAD.WIDE R4, R5, 0x4, R26 ;  /* 0x0000000405047825 */ /* 0x000fca00078e021a */
[----:B------:R-:W4:Y:S04]  /*0380*/  LDG.E.EL R9, desc[UR6][R4.64] ;  /* 0x0000000604097981 */ /* 0x000f28000c2e1900 */
[----:B------:R1:W4:Y:S02]  /*0390*/  LDG.E.EL R28, desc[UR6][R4.64+0x4] ;  /* 0x00000406041c7981 */ /* 0x000324000c2e1900 */
[----:B01----:R-:W-:-:S04]  /*03a0*/  IMAD R5, R12, 0x2, R17 ;  /* 0x000000020c057824 */ /* 0x003fc800078e0211 */
[----:B------:R-:W-:-:S05]  /*03b0*/  IMAD.WIDE R4, R5, 0x4, R26 ;  /* 0x0000000405047825 */ /* 0x000fca00078e021a */
[----:B------:R0:W4:Y:S02]  /*03c0*/  LDG.E.EL R31, desc[UR6][R4.64] ;  /* 0x00000006041f7981 */ /* 0x000124000c2e1900 */
[----:B0-----:R-:W-:Y:S02]  /*03d0*/  LOP3.LUT R5, R37, 0x40, RZ, 0xfc, !PT ;  /* 0x0000004025057812 */ /* 0x001fe400078efcff */
[C---:B--2---:R-:W-:Y:S02]  /*03e0*/  FSETP.GT.AND P3, PT, R6.reuse, R7, PT ;  /* 0x000000070600720b */ /* 0x044fe40003f64000 */
[----:B------:R-:W-:Y:S02]  /*03f0*/  FSETP.NAN.AND P0, PT, R6, R6, PT ;  /* 0x000000060600720b */ /* 0x000fe40003f08000 */
[----:B---3--:R-:W-:Y:S02]  /*0400*/  FSETP.GT.AND P2, PT, R30, R19, PT ;  /* 0x000000131e00720b */ /* 0x008fe40003f44000 */
[----:B------:R-:W-:-:S07]  /*0410*/  P2R R16, PR, RZ, 0x8 ;  /* 0x00000008ff107803 */ /* 0x000fce0000000000 */
[----:B------:R-:W-:Y:S02]  /*0420*/  @!P3 SEL R6, R6, R7, P0 ;  /* 0x000000070606b207 */ /* 0x000fe40000000000 */
[C---:B-----5:R-:W-:Y:S02]  /*0430*/  FSETP.GT.AND P1, PT, R29.reuse, R15, PT ;  /* 0x0000000f1d00720b */ /* 0x060fe40003f24000 */
[----:B------:R-:W-:Y:S02]  /*0440*/  FSETP.NAN.AND P0, PT, R30, R30, PT ;  /* 0x0000001e1e00720b */ /* 0x000fe40003f08000 */
[----:B----4-:R-:W-:Y:S02]  /*0450*/  FSETP.GEU.AND P3, PT, R6, R13, PT ;  /* 0x0000000d0600720b */ /* 0x010fe40003f6e000 */
[----:B------:R-:W-:Y:S02]  /*0460*/  @!P2 SEL R30, R30, R19, P0 ;  /* 0x000000131e1ea207 */ /* 0x000fe40000000000 */
[----:B------:R-:W-:-:S02]  /*0470*/  FSETP.NAN.AND P0, PT, R29, R29, PT ;  /* 0x0000001d1d00720b */ /* 0x000fc40003f08000 */
[----:B------:R-:W-:Y:S02]  /*0480*/  P2R R25, PR, RZ, 0x4 ;  /* 0x00000004ff197803 */ /* 0x000fe40000000000 */
[----:B------:R-:W-:Y:S02]  /*0490*/  FSETP.GEU.AND P2, PT, R30, R8, PT ;  /* 0x000000081e00720b */ /* 0x000fe40003f4e000 */
[----:B------:R-:W-:Y:S02]  /*04a0*/  @!P1 SEL R29, R29, R15, P0 ;  /* 0x0000000f1d1d9207 */ /* 0x000fe40000000000 */
[----:B------:R-:W-:Y:S02]  /*04b0*/  P2R R24, PR, RZ, 0x2 ;  /* 0x00000002ff187803 */ /* 0x000fe40000000000 */
[----:B------:R-:W-:Y:S02]  /*04c0*/  FSETP.NAN.AND P0, PT, R13, R13, PT ;  /* 0x0000000d0d00720b */ /* 0x000fe40003f08000 */
[----:B------:R-:W-:-:S02]  /*04d0*/  FSETP.GEU.AND P1, PT, R29, R44, PT ;  /* 0x0000002c1d00720b */ /* 0x000fc40003f2e000 */
[----:B------:R-:W-:Y:S02]  /*04e0*/  @P3 SEL R13, R13, R6, P0 ;  /* 0x000000060d0d3207 */ /* 0x000fe40000000000 */
[----:B------:R-:W-:-:S04]  /*04f0*/  FSETP.NAN.AND P0, PT, R8, R8, PT ;  /* 0x000000080800720b */ /* 0x000fc80003f08000 */
[----:B------:R-:W-:Y:S02]  /*0500*/  @P2 SEL R8, R8, R30, P0 ;  /* 0x0000001e08082207 */ /* 0x000fe40000000000 */
[C---:B------:R-:W-:Y:S02]  /*0510*/  FSETP.NAN.AND P0, PT, R44.reuse, R44, PT ;  /* 0x0000002c2c00720b */ /* 0x040fe40003f08000 */
[----:B------:R-:W-:Y:S02]  /*0520*/  P2R R10, PR, RZ, 0x2 ;  /* 0x00000002ff0a7803 */ /* 0x000fe40000000000 */
[----:B------:R-:W-:Y:S02]  /*0530*/  @P1 SEL R44, R44, R29, P0 ;  /* 0x0000001d2c2c1207 */ /* 0x000fe40000000000 */
[----:B------:R-:W-:Y:S02]  /*0540*/  FSETP.GT.AND P1, PT, R28, R9, PT ;  /* 0x000000091c00720b */ /* 0x000fe40003f24000 */
[----:B------:R-:W-:-:S02]  /*0550*/  LOP3.LUT R7, R0, 0x4, R39, 0xfe, !PT ;  /* 0x0000000400077812 */ /* 0x000fc400078efe27 */
[----:B------:R-:W-:Y:S02]  /*0560*/  FSETP.NAN.AND P0, PT, R28, R28, PT ;  /* 0x0000001c1c00720b */ /* 0x000fe40003f08000 */
[----:B------:R-:W-:-:S04]  /*0570*/  LEA.HI R6, R34, R7, RZ, 0x5 ;  /* 0x0000000722067211 */ /* 0x000fc800078f28ff */
[----:B------:R-:W-:-:S03]  /*0580*/  LOP3.LUT R6, R6, 0x7fffffe0, RZ, 0xc0, !PT ;  /* 0x7fffffe006067812 */ /* 0x000fc600078ec0ff */
[----:B------:R-:W-:Y:S02]  /*0590*/  @!P1 SEL R28, R28, R9, P0 ;  /* 0x000000091c1c9207 */ /* 0x000fe40000000000 */
[----:B------:R-:W-:Y:S01]  /*05a0*/  P2R R23, PR, RZ, 0x2 ;  /* 0x00000002ff177803 */ /* 0x000fe20000000000 */
[----:B------:R-:W-:Y:S01]  /*05b0*/  IMAD.IADD R30, R7, 0x1, -R6 ;  /* 0x00000001071e7824 */ /* 0x000fe200078e0a06 */
[----:B------:R-:W-:-:S03]  /*05c0*/  FSETP.GEU.AND P1, PT, R28, R31, PT ;  /* 0x0000001f1c00720b */ /* 0x000fc60003f2e000 */
[----:B------:R-:W-:Y:S01]  /*05d0*/  IMAD R7, R30, 0x2, R37 ;  /* 0x000000021e077824 */ /* 0x000fe200078e0225 */
[----:B------:R-:W-:-:S03]  /*05e0*/  FSETP.NAN.AND P0, PT, R31, R31, PT ;  /* 0x0000001f1f00720b */ /* 0x000fc60003f08000 */
[----:B------:R-:W-:-:S05]  /*05f0*/  IMAD.WIDE R6, R7, 0x4, R26 ;  /* 0x0000000407067825 */ /* 0x000fca00078e021a */
[----:B------:R-:W2:Y:S01]  /*0600*/  LDG.E.EL R9, desc[UR6][R6.64] ;  /* 0x0000000606097981 */ /* 0x000ea2000c2e1900 */
[----:B------:R-:W-:-:S03]  /*0610*/  @P1 SEL R31, R31, R28, P0 ;  /* 0x0000001c1f1f1207 */ /* 0x000fc60000000000 */
[----:B------:R0:W2:Y:S01]  /*0620*/  LDG.E.EL R28, desc[UR6][R6.64+0x4] ;  /* 0x00000406061c7981 */ /* 0x0000a2000c2e1900 */
[----:B------:R-:W-:-:S04]  /*0630*/  IMAD R5, R30, 0x2, R5 ;  /* 0x000000021e057824 */ /* 0x000fc800078e0205 */
[----:B------:R-:W-:-:S05]  /*0640*/  IMAD.WIDE R4, R5, 0x4, R26 ;  /* 0x0000000405047825 */ /* 0x000fca00078e021a */
[----:B------:R-:W3:Y:S01]  /*0650*/  LDG.E.EL R29, desc[UR6][R4.64] ;  /* 0x00000006041d7981 */ /* 0x000ee2000c2e1900 */
[----:B------:R-:W-:Y:S02]  /*0660*/  P2R R32, PR, RZ, 0x2 ;  /* 0x00000002ff207803 */ /* 0x000fe40000000000 */
[----:B0-----:R-:W-:-:S04]  /*0670*/  LOP3.LUT R7, R0, 0x5, R39, 0xfe, !PT ;  /* 0x0000000500077812 */ /* 0x001fc800078efe27 */
[----:B------:R-:W-:-:S04]  /*0680*/  LEA.HI R6, R34, R7, RZ, 0x5 ;  /* 0x0000000722067211 */ /* 0x000fc800078f28ff */
[----:B------:R-:W-:Y:S02]  /*0690*/  LOP3.LUT R6, R6, 0x7fffffe0, RZ, 0xc0, !PT ;  /* 0x7fffffe006067812 */ /* 0x000fe400078ec0ff */
[C---:B--2---:R-:W-:Y:S02]  /*06a0*/  FSETP.GT.AND P1, PT, R28.reuse, R9, PT ;  /* 0x000000091c00720b */ /* 0x044fe40003f24000 */
[----:B------:R-:W-:Y:S02]  /*06b0*/  FSETP.NAN.AND P0, PT, R28, R28, PT ;  /* 0x0000001c1c00720b */ /* 0x000fe40003f08000 */
[----:B------:R-:W-:-:S09]  /*06c0*/  P2R R22, PR, RZ, 0x2 ;  /* 0x00000002ff167803 */ /* 0x000fd20000000000 */
[----:B------:R-:W-:-:S04]  /*06d0*/  @!P1 SEL R28, R28, R9, P0 ;  /* 0x000000091c1c9207 */ /* 0x000fc80000000000 */
[-C--:B---3--:R-:W-:Y:S02]  /*06e0*/  FSETP.GEU.AND P1, PT, R28, R29.reuse, PT ;  /* 0x0000001d1c00720b */ /* 0x088fe40003f2e000 */
[----:B------:R-:W-:-:S11]  /*06f0*/  FSETP.NAN.AND P0, PT, R29, R29, PT ;  /* 0x0000001d1d00720b */ /* 0x000fd60003f08000 */
[----:B------:R-:W-:Y:S01]  /*0700*/  @P1 SEL R29, R29, R28, P0 ;  /* 0x0000001c1d1d1207 */ /* 0x000fe20000000000 */
[----:B------:R-:W-:-:S04]  /*0710*/  IMAD.IADD R28, R7, 0x1, -R6 ;  /* 0x00000001071c7824 */ /* 0x000fc800078e0a06 */
[----:B------:R-:W-:-:S04]  /*0720*/  IMAD R7, R28, 0x2, R37 ;  /* 0x000000021c077824 */ /* 0x000fc800078e0225 */
[----:B------:R-:W-:-:S05]  /*0730*/  IMAD.WIDE R6, R7, 0x4, R26 ;  /* 0x0000000407067825 */ /* 0x000fca00078e021a */
[----:B------:R-:W2:Y:S04]  /*0740*/  LDG.E.EL R9, desc[UR6][R6.64] ;  /* 0x0000000606097981 */ /* 0x000ea8000c2e1900 */
[----:B------:R0:W2:Y:S01]  /*0750*/  LDG.E.EL R15, desc[UR6][R6.64+0x4] ;  /* 0x00000406060f7981 */ /* 0x0000a2000c2e1900 */
[----:B------:R-:W-:-:S04]  /*0760*/  IMAD R5, R28, 0x2, R17 ;  /* 0x000000021c057824 */ /* 0x000fc800078e0211 */
[----:B------:R-:W-:-:S05]  /*0770*/  IMAD.WIDE R4, R5, 0x4, R26 ;  /* 0x0000000405047825 */ /* 0x000fca00078e021a */
[----:B------:R-:W3:Y:S01]  /*0780*/  LDG.E.EL R40, desc[UR6][R4.64] ;  /* 0x0000000604287981 */ /* 0x000ee2000c2e1900 */
[----:B------:R-:W-:Y:S02]  /*0790*/  P2R R36, PR, RZ, 0x2 ;  /* 0x00000002ff247803 */ /* 0x000fe40000000000 */
[----:B------:R-:W-:-:S05]  /*07a0*/  LOP3.LUT R33, R37, 0x41, RZ, 0xfc, !PT ;  /* 0x0000004125217812 */ /* 0x000fca00078efcff */
[----:B0-----:R-:W-:-:S04]  /*07b0*/  IMAD R7, R18, 0x2, R33 ;  /* 0x0000000212077824 */ /* 0x001fc800078e0221 */
[----:B------:R-:W-:Y:S01]  /*07c0*/  IMAD.WIDE R6, R7, 0x4, R26 ;  /* 0x0000000407067825 */ /* 0x000fe200078e021a */
[C---:B--2---:R-:W-:Y:S02]  /*07d0*/  FSETP.GT.AND P1, PT, R15.reuse, R9, PT ;  /* 0x000000090f00720b */ /* 0x044fe40003f24000 */
[----:B------:R-:W-:-:S11]  /*07e0*/  FSETP.NAN.AND P0, PT, R15, R15, PT ;  /* 0x0000000f0f00720b */ /* 0x000fd60003f08000 */
[----:B------:R-:W-:-:S04]  /*07f0*/  @!P1 SEL R15, R15, R9, P0 ;  /* 0x000000090f0f9207 */ /* 0x000fc80000000000 */
[-C--:B---3--:R-:W-:Y:S02]  /*0800*/  FSETP.GEU.AND P0, PT, R15, R40.reuse, PT ;  /* 0x000000280f00720b */ /* 0x088fe40003f0e000 */
[----:B------:R-:W-:Y:S02]  /*0810*/  P2R R21, PR, RZ, 0x2 ;  /* 0x00000002ff157803 */ /* 0x000fe40000000000 */
[----:B------:R-:W-:-:S09]  /*0820*/  FSETP.NAN.AND P1, PT, R40, R40, PT ;  /* 0x000000282800720b */ /* 0x000fd20003f28000 */
[----:B------:R-:W-:Y:S02]  /*0830*/  @P0 SEL R40, R40, R15, P1 ;  /* 0x0000000f28280207 */ /* 0x000fe40000800000 */
[----:B------:R-:W2:Y:S01]  /*0840*/  LDG.E.EL R15, desc[UR6][R6.64] ;  /* 0x00000006060f7981 */ /* 0x000ea2000c2e1900 */
[----:B------:R-:W-:Y:S01]  /*0850*/  P2R R11, PR, RZ, 0x4 ;  /* 0x00000004ff0b7803 */ /* 0x000fe20000000000 */
[----:B------:R-:W-:Y:S01]  /*0860*/  IMAD R9, R14, 0x2, R33 ;  /* 0x000000020e097824 */ /* 0x000fe200078e0221 */
[-C--:B--2---:R-:W-:Y:S02]  /*0870*/  FSETP.GEU.AND P2, PT, R8, R15.reuse, PT ;  /* 0x0000000f0800720b */ /* 0x084fe40003f4e000 */
[----:B------:R-:W-:-:S11]  /*0880*/  FSETP.NAN.AND P1, PT, R15, R15, PT ;  /* 0x0000000f0f00720b */ /* 0x000fd60003f28000 */
[----:B------:R-:W-:Y:S01]  /*0890*/  @P2 SEL R15, R15, R8, P1 ;  /* 0x000000080f0f2207 */ /* 0x000fe20000800000 */
[----:B------:R-:W-:-:S05]  /*08a0*/  IMAD.WIDE R8, R9, 0x4, R26 ;  /* 0x0000000409087825 */ /* 0x000fca00078e021a */
[----:B------:R-:W2:Y:S01]  /*08b0*/  LDG.E.EL R14, desc[UR6][R8.64] ;  /* 0x00000006080e7981 */ /* 0x000ea2000c2e1900 */
[----:B------:R-:W-:-:S04]  /*08c0*/  LOP3.LUT R5, R0, 0x6, R39, 0xfe, !PT ;  /* 0x0000000600057812 */ /* 0x000fc800078efe27 */
[----:B------:R-:W-:-:S04]  /*08d0*/  LEA.HI R6, R34, R5, RZ, 0x5 ;  /* 0x0000000522067211 */ /* 0x000fc800078f28ff */
[----:B------:R-:W-:Y:S02]  /*08e0*/  LOP3.LUT R6, R6, 0x7fffffe0, RZ, 0xc0, !PT ;  /* 0x7fffffe006067812 */ /* 0x000fe400078ec0ff */
[----:B------:R-:W-:-:S03]  /*08f0*/  P2R R4, PR, RZ, 0x1 ;  /* 0x00000001ff047803 */ /* 0x000fc60000000000 */
[----:B------:R-:W-:-:S04]  /*0900*/  IMAD.IADD R42, R5, 0x1, -R6 ;  /* 0x00000001052a7824 */ /* 0x000fc800078e0a06 */
[----:B------:R-:W-:-:S04]  /*0910*/  IMAD R7, R42, 0x2, R37 ;  /* 0x000000022a077824 */ /* 0x000fc800078e0225 */
[----:B------:R-:W-:-:S05]  /*0920*/  IMAD.WIDE R6, R7, 0x4, R26 ;  /* 0x0000000407067825 */ /* 0x000fca00078e021a */
[----:B------:R-:W3:Y:S01]  /*0930*/  LDG.E.EL R41, desc[UR6][R6.64+0x4] ;  /* 0x0000040606297981 */ /* 0x000ee2000c2e1900 */
[-C--:B--2---:R-:W-:Y:S02]  /*0940*/  FSETP.GEU.AND P0, PT, R13, R14.reuse, PT ;  /* 0x0000000e0d00720b */ /* 0x084fe40003f0e000 */
[----:B------:R-:W-:-:S11]  /*0950*/  FSETP.NAN.AND P1, PT, R14, R14, PT ;  /* 0x0000000e0e00720b */ /* 0x000fd60003f28000 */
[----:B------:R-:W-:Y:S02]  /*0960*/  @P0 SEL R14, R14, R13, P1 ;  /* 0x0000000d0e0e0207 */ /* 0x000fe40000800000 */
[----:B------:R-:W2:Y:S01]  /*0970*/  LDG.E.EL R13, desc[UR6][R6.64] ;  /* 0x00000006060d7981 */ /* 0x000ea2000c2e1900 */
[----:B------:R-:W-:Y:S01]  /*0980*/  P2R R19, PR, RZ, 0x1 ;  /* 0x00000001ff137803 */ /* 0x000fe20000000000 */
[----:B------:R-:W-:-:S04]  /*0990*/  IMAD R9, R38, 0x2, R33 ;  /* 0x0000000226097824 */ /* 0x000fc800078e0221 */
[----:B------:R-:W-:Y:S01]  /*09a0*/  IMAD.WIDE R8, R9, 0x4, R26 ;  /* 0x0000000409087825 */ /* 0x000fe200078e021a */
[C---:B---3--:R-:W-:Y:S02]  /*09b0*/  FSETP.NAN.AND P1, PT, R41.reuse, R41, PT ;  /* 0x000000292900720b */ /* 0x048fe40003f28000 */
[----:B--2---:R-:W-:-:S13]  /*09c0*/  FSETP.GT.AND P0, PT, R41, R13, PT ;  /* 0x0000000d2900720b */ /* 0x004fda0003f04000 */
[----:B------:R-:W-:Y:S02]  /*09d0*/  @!P0 SEL R41, R41, R13, P1 ;  /* 0x0000000d29298207 */ /* 0x000fe40000800000 */
[----:B------:R0:W2:Y:S01]  /*09e0*/  LDG.E.EL R13, desc[UR6][R8.64] ;  /* 0x00000006080d7981 */ /* 0x0000a2000c2e1900 */
[----:B------:R-:W-:-:S04]  /*09f0*/  LOP3.LUT R39, R0, 0x7, R39, 0xfe, !PT ;  /* 0x0000000700277812 */ /* 0x000fc800078efe27 */
[----:B------:R-:W-:-:S04]  /*0a00*/  LEA.HI R34, R34, R39, RZ, 0x5 ;  /* 0x0000002722227211 */ /* 0x000fc800078f28ff */
[----:B------:R-:W-:Y:S01]  /*0a10*/  LOP3.LUT R34, R34, 0x7fffffe0, RZ, 0xc0, !PT ;  /* 0x7fffffe022227812 */ /* 0x000fe200078ec0ff */
[----:B------:R-:W-:Y:S01]  /*0a20*/  IMAD R35, R42, 0x2, R17 ;  /* 0x000000022a237824 */ /* 0x000fe200078e0211 */
[----:B------:R-:W-:-:S03]  /*0a30*/  P2R R5, PR, RZ, 0x1 ;  /* 0x00000001ff057803 */ /* 0x000fc60000000000 */
[----:B------:R-:W-:Y:S02]  /*0a40*/  IMAD.IADD R34, R39, 0x1, -R34 ;  /* 0x0000000127227824 */ /* 0x000fe400078e0a22 */
[----:B------:R-:W-:-:S04]  /*0a50*/  IMAD.WIDE R6, R35, 0x4, R26 ;  /* 0x0000000423067825 */ /* 0x000fc800078e021a */
[----:B0-----:R-:W-:Y:S01]  /*0a60*/  IMAD R9, R34, 0x2, R37 ;  /* 0x0000000222097824 */ /* 0x001fe200078e0225 */
[----:B------:R-:W3:Y:S03]  /*0a70*/  LDG.E.EL R35, desc[UR6][R6.64] ;  /* 0x0000000606237981 */ /* 0x000ee6000c2e1900 */
[----:B------:R-:W-:-:S05]  /*0a80*/  IMAD.WIDE R8, R9, 0x4, R26 ;  /* 0x0000000409087825 */ /* 0x000fca00078e021a */
[----:B------:R-:W4:Y:S01]  /*0a90*/  LDG.E.EL R37, desc[UR6][R8.64+0x4] ;  /* 0x0000040608257981 */ /* 0x000f22000c2e1900 */
[-C--:B--2---:R-:W-:Y:S02]  /*0aa0*/  FSETP.GEU.AND P0, PT, R44, R13.reuse, PT ;  /* 0x0000000d2c00720b */ /* 0x084fe40003f0e000 */
[----:B------:R-:W-:-:S11]  /*0ab0*/  FSETP.NAN.AND P1, PT, R13, R13, PT ;  /* 0x0000000d0d00720b */ /* 0x000fd60003f28000 */
[----:B------:R-:W-:Y:S02]  /*0ac0*/  @P0 SEL R13, R13, R44, P1 ;  /* 0x0000002c0d0d0207 */ /* 0x000fe40000800000 */
[----:B------:R-:W2:Y:S01]  /*0ad0*/  LDG.E.EL R44, desc[UR6][R8.64] ;  /* 0x00000006082c7981 */ /* 0x000ea2000c2e1900 */
[----:B------:R-:W-:Y:S02]  /*0ae0*/  P2R R38, PR, RZ, 0x1 ;  /* 0x00000001ff267803 */ /* 0x000fe40000000000 */
[-C--:B---3--:R-:W-:Y:S02]  /*0af0*/  FSETP.GEU.AND P1, PT, R41, R35.reuse, PT ;  /* 0x000000232900720b */ /* 0x088fe40003f2e000 */
[----:B------:R-:W-:Y:S02]  /*0b00*/  P2R R18, PR, RZ, 0x4 ;  /* 0x00000004ff127803 */ /* 0x000fe40000000000 */
[----:B------:R-:W-:-:S09]  /*0b10*/  FSETP.NAN.AND P2, PT, R35, R35, PT ;  /* 0x000000232300720b */ /* 0x000fd20003f48000 */
[----:B------:R-:W-:Y:S02]  /*0b20*/  @P1 SEL R35, R35, R41, P2 ;  /* 0x0000002923231207 */ /* 0x000fe40001000000 */
[C---:B----4-:R-:W-:Y:S02]  /*0b30*/  FSETP.NAN.AND P2, PT, R37.reuse, R37, PT ;  /* 0x000000252500720b */ /* 0x050fe40003f48000 */
[----:B------:R-:W-:Y:S01]  /*0b40*/  P2R R20, PR, RZ, 0x8 ;  /* 0x00000008ff147803 */ /* 0x000fe20000000000 */
[----:B------:R-:W-:Y:S01]  /*0b50*/  IMAD R17, R34, 0x2, R17 ;  /* 0x0000000222117824 */ /* 0x000fe200078e0211 */
[----:B--2---:R-:W-:-:S04]  /*0b60*/  FSETP.GT.AND P0, PT, R37, R44, PT ;  /* 0x0000002c2500720b */ /* 0x004fc80003f04000 */
[----:B------:R-:W-:-:S09]  /*0b70*/  P2R R7, PR, RZ, 0x1 ;  /* 0x00000001ff077803 */ /* 0x000fd20000000000 */
[----:B------:R-:W-:Y:S02]  /*0b80*/  @!P0 SEL R37, R37, R44, P2 ;  /* 0x0000002c25258207 */ /* 0x000fe40001000000 */
[----:B------:R-:W-:-:S04]  /*0b90*/  ISETP.NE.AND P0, PT, R36, RZ, PT ;  /* 0x000000ff2400720c */ /* 0x000fc80003f05270 */
[----:B------:R-:W-:Y:S02]  /*0ba0*/  P2R R8, PR, RZ, 0x1 ;  /* 0x00000001ff087803 */ /* 0x000fe40000000000 */
        /* <DEDUP_REMOVED lines=18> */
[----:B------:R-:W-:Y:S01]  /*0cd0*/  ISETP.NE.AND P0, PT, R16, RZ, PT ;  /* 0x000000ff1000720c */ /* 0x000fe20003f05270 */
[----:B------:R-:W-:-:S05]  /*0ce0*/  IMAD.WIDE R16, R17, 0x4, R26 ;  /* 0x0000000411107825 */ /* 0x000fca00078e021a */
[----:B------:R-:W2:Y:S02]  /*0cf0*/  LDG.E.EL R36, desc[UR6][R16.64] ;  /* 0x0000000610247981 */ /* 0x000ea4000c2e1900 */
[-C--:B--2---:R-:W-:Y:S02]  /*0d00*/  FSETP.GEU.AND P2, PT, R37, R36.reuse, PT ;  /* 0x000000242500720b */ /* 0x084fe40003f4e000 */
[----:B------:R-:W-:-:S11]  /*0d10*/  FSETP.NAN.AND P3, PT, R36, R36, PT ;  /* 0x000000242400720b */ /* 0x000fd60003f68000 */
[----:B------:R-:W-:Y:S02]  /*0d20*/  @P2 SEL R36, R36, R37, P3 ;  /* 0x0000002524242207 */ /* 0x000fe40001800000 */
[----:B------:R-:W-:Y:S02]  /*0d30*/  P2R R37, PR, RZ, 0x4 ;  /* 0x00000004ff257803 */ /* 0x000fe40000000000 */
[----:B------:R-:W-:-:S04]  /*0d40*/  ISETP.NE.AND P2, PT, R38, RZ, PT ;  /* 0x000000ff2600720c */ /* 0x000fc80003f45270 */
[----:B------:R-:W-:Y:S02]  /*0d50*/  P2R R38, PR, RZ, 0x4 ;  /* 0x00000004ff267803 */ /* 0x000fe40000000000 */
[----:B------:R-:W-:Y:S01]  /*0d60*/  ISETP.NE.AND P2, PT, R19, RZ, PT ;  /* 0x000000ff1300720c */ /* 0x000fe20003f45270 */
[----:B------:R-:W-:-:S03]  /*0d70*/  IMAD R19, R12, 0x2, R33 ;  /* 0x000000020c137824 */ /* 0x000fc600078e0221 */
[----:B------:R-:W-:Y:S02]  /*0d80*/  P2R R39, PR, RZ, 0x4 ;  /* 0x00000004ff277803 */ /* 0x000fe40000000000 */
[----:B------:R-:W-:Y:S01]  /*0d90*/  ISETP.NE.AND P2, PT, R18, RZ, PT ;  /* 0x000000ff1200720c */ /* 0x000fe20003f45270 */
[----:B------:R-:W-:-:S05]  /*0da0*/  IMAD.WIDE R18, R19, 0x4, R26 ;  /* 0x0000000413127825 */ /* 0x000fca00078e021a */
[----:B------:R-:W2:Y:S01]  /*0db0*/  LDG.E.EL R12, desc[UR6][R18.64] ;  /* 0x00000006120c7981 */ /* 0x000ea2000c2e1900 */
[----:B------:R-:W-:Y:S02]  /*0dc0*/  P2R R6, PR, RZ, 0x2 ;  /* 0x00000002ff067803 */ /* 0x000fe40000000000 */
[-C--:B--2---:R-:W-:Y:S02]  /*0dd0*/  FSETP.GEU.AND P1, PT, R31, R12.reuse, PT ;  /* 0x0000000c1f00720b */ /* 0x084fe40003f2e000 */
[----:B------:R-:W-:-:S11]  /*0de0*/  FSETP.NAN.AND P3, PT, R12, R12, PT ;  /* 0x0000000c0c00720b */ /* 0x000fd60003f68000 */
[----:B------:R-:W-:Y:S01]  /*0df0*/  @P1 SEL R12, R12, R31, P3 ;  /* 0x0000001f0c0c1207 */ /* 0x000fe20001800000 */
[----:B------:R-:W-:-:S04]  /*0e00*/  IMAD R31, R30, 0x2, R33 ;  /* 0x000000021e1f7824 */ /* 0x000fc800078e0221 */
[----:B------:R-:W-:-:S05]  /*0e10*/  IMAD.WIDE R30, R31, 0x4, R26 ;  /* 0x000000041f1e7825 */ /* 0x000fca00078e021a */
[----:B------:R0:W2:Y:S01]  /*0e20*/  LDG.E.EL R16, desc[UR6][R30.64] ;  /* 0x000000061e107981 */ /* 0x0000a2000c2e1900 */
[----:B------:R-:W-:-:S04]  /*0e30*/  IMAD R19, R42, 0x2, R33 ;  /* 0x000000022a137824 */ /* 0x000fc800078e0221 */
[----:B0-----:R-:W-:-:S05]  /*0e40*/  IMAD.WIDE R30, R19, 0x4, R26 ;  /* 0x00000004131e7825 */ /* 0x001fca00078e021a */
[----:B------:R-:W3:Y:S01]  /*0e50*/  LDG.E.EL R18, desc[UR6][R30.64] ;  /* 0x000000061e127981 */ /* 0x000ee2000c2e1900 */
[-C--:B--2---:R-:W-:Y:S02]  /*0e60*/  FSETP.GEU.AND P3, PT, R29, R16.reuse, PT ;  /* 0x000000101d00720b */ /* 0x084fe40003f6e000 */
[----:B------:R-:W-:-:S11]  /*0e70*/  FSETP.NAN.AND P4, PT, R16, R16, PT ;  /* 0x000000101000720b */ /* 0x000fd60003f88000 */
[----:B------:R-:W-:Y:S01]  /*0e80*/  @P3 SEL R16, R16, R29, P4 ;  /* 0x0000001d10103207 */ /* 0x000fe20002000000 */
[----:B------:R-:W-:-:S04]  /*0e90*/  IMAD R29, R28, 0x2, R33 ;  /* 0x000000021c1d7824 */ /* 0x000fc800078e0221 */
[----:B------:R-:W-:-:S05]  /*0ea0*/  IMAD.WIDE R28, R29, 0x4, R26 ;  /* 0x000000041d1c7825 */ /* 0x000fca00078e021a */
[----:B------:R0:W2:Y:S01]  /*0eb0*/  LDG.E.EL R17, desc[UR6][R28.64] ;  /* 0x000000061c117981 */ /* 0x0000a2000c2e1900 */
[----:B------:R-:W-:-:S04]  /*0ec0*/  IMAD R33, R34, 0x2, R33 ;  /* 0x0000000222217824 */ /* 0x000fc800078e0221 */
[----:B------:R-:W-:-:S05]  /*0ed0*/  IMAD.WIDE R26, R33, 0x4, R26 ;  /* 0x00000004211a7825 */ /* 0x000fca00078e021a */
[----:B------:R-:W4:Y:S01]  /*0ee0*/  LDG.E.EL R19, desc[UR6][R26.64] ;  /* 0x000000061a137981 */ /* 0x000f22000c2e1900 */
[----:B---3--:R-:W-:Y:S02]  /*0ef0*/  FSETP.NAN.AND P6, PT, R18, R18, PT ;  /* 0x000000121200720b */ /* 0x008fe40003fc8000 */
[----:B------:R-:W-:Y:S01]  /*0f00*/  P2R R32, PR, RZ, 0x1 ;  /* 0x00000001ff207803 */ /* 0x000fe20000000000 */
[----:B------:R-:W-:Y:S01]  /*0f10*/  UPRMT UR4, UR5, 0x654, UR4 ;  /* 0x0000065405047896 */ /* 0x000fe20008000004 */
[----:B------:R-:W-:-:S05]  /*0f20*/  IMAD.SHL.U32 R3, R3, 0x4, RZ ;  /* 0x0000000403037824 */ /* 0x000fca00078e00ff */
[----:B------:R-:W-:-:S04]  /*0f30*/  LOP3.LUT R3, R3, 0x1fc, RZ, 0xc0, !PT ;  /* 0x000001fc03037812 */ /* 0x000fc800078ec0ff */
[----:B0-----:R-:W-:Y:S02]  /*0f40*/  LEA R29, R3, UR4, 0x2 ;  /* 0x00000004031d7c11 */ /* 0x001fe4000f8e10ff */
[----:B------:R-:W-:Y:S02]  /*0f50*/  LOP3.LUT R3, R0, R3, RZ, 0xfc, !PT ;  /* 0x0000000300037212 */ /* 0x000fe400078efcff */
[----:B------:R-:W-:Y:S02]  /*0f60*/  SHF.R.S32.HI R0, RZ, 0x1f, R0 ;  /* 0x0000001fff007819 */ /* 0x000fe40000011400 */
[-C--:B--2---:R-:W-:Y:S02]  /*0f70*/  FSETP.GEU.AND P4, PT, R40, R17.reuse, PT ;  /* 0x000000112800720b */ /* 0x084fe40003f8e000 */
[----:B------:R-:W-:-:S11]  /*0f80*/  FSETP.NAN.AND P5, PT, R17, R17, PT ;  /* 0x000000111100720b */ /* 0x000fd60003fa8000 */
[----:B------:R-:W-:Y:S02]  /*0f90*/  @P4 SEL R17, R17, R40, P5 ;  /* 0x0000002811114207 */ /* 0x000fe40002800000 */
[----:B------:R-:W-:Y:S02]  /*0fa0*/  FSETP.GEU.AND P5, PT, R35, R18, PT ;  /* 0x000000122300720b */ /* 0x000fe40003fae000 */
[----:B----4-:R-:W-:-:S11]  /*0fb0*/  FSETP.NAN.AND P0, PT, R19, R19, PT ;  /* 0x000000131300720b */ /* 0x010fd60003f08000 */
[----:B------:R-:W-:Y:S02]  /*0fc0*/  @P5 SEL R18, R18, R35, P6 ;  /* 0x0000002312125207 */ /* 0x000fe40003000000 */
[----:B------:R-:W-:-:S13]  /*0fd0*/  FSETP.GEU.AND P6, PT, R36, R19, PT ;  /* 0x000000132400720b */ /* 0x000fda0003fce000 */
[----:B------:R-:W-:Y:S02]  /*0fe0*/  @P6 SEL R19, R19, R36, P0 ;  /* 0x0000002413136207 */ /* 0x000fe40000000000 */
[----:B------:R-:W-:-:S04]  /*0ff0*/  ISETP.NE.AND P0, PT, R32, RZ, PT ;  /* 0x000000ff2000720c */ /* 0x000fc80003f05270 */
[----:B------:R-:W-:Y:S02]  /*1000*/  SEL R28, RZ, 0x1, !P0 ;  /* 0x00000001ff1c7807 */ /* 0x000fe40004000000 */
        /* <DEDUP_REMOVED lines=11> */
[----:B------:R-:W-:Y:S02]  /*10c0*/  SEL R28, R28, 0x2, P0 ;  /* 0x000000021c1c7807 */ /* 0x000fe40000000000 */
        /* <DEDUP_REMOVED lines=8> */
[----:B------:R-:W-:Y:S02]  /*1150*/  ISETP.NE.AND P0, PT, R4, RZ, PT ;  /* 0x000000ff0400720c */ /* 0x000fe40003f05270 */
[----:B------:R-:W0:Y:S02]  /*1160*/  S2R R4, SR_TID.X ;  /* 0x0000000000047919 */ /* 0x000e240000002100 */
[----:B0-----:R-:W-:-:S05]  /*1170*/  IMAD.SHL.U32 R4, R4, 0x8, RZ ;  /* 0x0000000804047824 */ /* 0x001fca00078e00ff */
[----:B------:R-:W-:-:S04]  /*1180*/  LOP3.LUT R4, R4, 0x3f8, RZ, 0xc0, !PT ;  /* 0x000003f804047812 */ /* 0x000fc800078ec0ff */
[----:B------:R-:W-:Y:S01]  /*1190*/  LEA R26, R4, UR4, 0x2 ;  /* 0x00000004041a7c11 */ /* 0x000fe2000f8e10ff */
[----:B------:R-:W-:-:S04]  /*11a0*/  ULDC.64 UR4, c[0x0][0x218] ;  /* 0x0000860000047ab9 */ /* 0x000fc80000000a00 */
[----:B------:R0:W-:Y:S04]  /*11b0*/  STS.128 [R26], R12 ;  /* 0x0000000c1a007388 */ /* 0x0001e80000000c00 */
[----:B------:R1:W-:Y:S01]  /*11c0*/  STS.128 [R26+0x10], R16 ;  /* 0x000010101a007388 */ /* 0x0003e20000000c00 */
[----:B------:R-:W-:Y:S01]  /*11d0*/  BAR.SYNC.DEFER_BLOCKING 0x0 ;  /* 0x0000000000007b1d */ /* 0x000fe20000010000 */
[----:B------:R-:W-:Y:S02]  /*11e0*/  SEL R21, R21, 0x2, P0 ;  /* 0x0000000215157807 */ /* 0x000fe40000000000 */
[----:B------:R-:W-:Y:S02]  /*11f0*/  SEL R23, R23, 0x3, P1 ;  /* 0x0000000317177807 */ /* 0x000fe40000800000 */
[----:B------:R-:W-:-:S02]  /*1200*/  SEL R27, R21, 0x3, P4 ;  /* 0x00000003151b7807 */ /* 0x000fc40002000000 */
[----:B------:R-:W-:Y:S01]  /*1210*/  ISETP.NE.AND P0, PT, R7, RZ, PT ;  /* 0x000000ff0700720c */ /* 0x000fe20003f05270 */
[----:B------:R-:W2:Y:S01]  /*1220*/  LDC.64 R20, c[0x0][0x218] ;  /* 0x00008600ff147b82 */ /* 0x000ea20000000a00 */
[----:B------:R-:W-:Y:S02]  /*1230*/  ISETP.NE.AND P1, PT, R6, RZ, PT ;  /* 0x000000ff0600720c */ /* 0x000fe40003f25270 */
[----:B------:R-:W-:Y:S02]  /*1240*/  ISETP.NE.AND P4, PT, R5, RZ, PT ;  /* 0x000000ff0500720c */ /* 0x000fe40003f85270 */
[----:B------:R-:W-:Y:S01]  /*1250*/  SEL R25, R25, 0x3, P2 ;  /* 0x0000000319197807 */ /* 0x000fe20001000000 */
[----:B------:R-:W3:Y:S04]  /*1260*/  LDS.128 R8, [R29] ;  /* 0x000000001d087984 */ /* 0x000ee80000000c00 */
[----:B------:R4:W5:Y:S01]  /*1270*/  LDS.128 R4, [R29+0x800] ;  /* 0x000800001d047984 */ /* 0x0009620000000c00 */
[----:B------:R-:W-:-:S04]  /*1280*/  ISETP.NE.AND P2, PT, R39, RZ, PT ;  /* 0x000000ff2700720c */ /* 0x000fc80003f45270 */
[----:B------:R-:W-:Y:S02]  /*1290*/  SEL R28, R28, 0x3, P2 ;  /* 0x000000031c1c7807 */ /* 0x000fe40001000000 */
[----:B------:R-:W-:Y:S02]  /*12a0*/  ISETP.NE.AND P2, PT, R38, RZ, PT ;  /* 0x000000ff2600720c */ /* 0x000fe40003f45270 */
[----:B0-----:R-:W-:Y:S02]  /*12b0*/  SEL R13, RZ, 0x1, !P4 ;  /* 0x00000001ff0d7807 */ /* 0x001fe40006000000 */
[----:B------:R-:W-:Y:S02]  /*12c0*/  SEL R24, R24, 0x3, P2 ;  /* 0x0000000318187807 */ /* 0x000fe40001000000 */
[----:B------:R-:W-:Y:S02]  /*12d0*/  ISETP.NE.AND P2, PT, R37, RZ, PT ;  /* 0x000000ff2500720c */ /* 0x000fe40003f45270 */
[----:B------:R-:W-:-:S02]  /*12e0*/  SEL R12, RZ, 0x1, !P0 ;  /* 0x00000001ff0c7807 */ /* 0x000fc40004000000 */
[----:B------:R-:W-:Y:S02]  /*12f0*/  SEL R13, R13, 0x2, P1 ;  /* 0x000000020d0d7807 */ /* 0x000fe40000800000 */
[----:B------:R-:W-:Y:S02]  /*1300*/  SEL R12, R12, 0x2, P2 ;  /* 0x000000020c0c7807 */ /* 0x000fe40001000000 */
[----:B------:R-:W-:Y:S02]  /*1310*/  SEL R22, R22, 0x3, P3 ;  /* 0x0000000316167807 */ /* 0x000fe40001800000 */
[----:B------:R-:W-:Y:S02]  /*1320*/  SEL R13, R13, 0x3, P5 ;  /* 0x000000030d0d7807 */ /* 0x000fe40002800000 */
[----:B-1----:R-:W-:Y:S02]  /*1330*/  SEL R16, R12, 0x3, P6 ;  /* 0x000000030c107807 */ /* 0x002fe40003000000 */
[----:B------:R-:W-:-:S02]  /*1340*/  LEA R12, P0, R3, UR4, 0x2 ;  /* 0x00000004030c7c11 */ /* 0x000fc4000f8010ff */
[----:B------:R-:W-:Y:S02]  /*1350*/  PRMT R28, R28, 0x3340, R25 ;  /* 0x000033401c1c7816 */ /* 0x000fe40000000019 */
[----:B------:R-:W-:Y:S02]  /*1360*/  PRMT R23, R23, 0x3340, R24 ;  /* 0x0000334017177816 */ /* 0x000fe40000000018 */
[----:B------:R-:W-:Y:S02]  /*1370*/  PRMT R22, R22, 0x3340, R27 ;  /* 0x0000334016167816 */ /* 0x000fe4000000001b */
[----:B------:R-:W-:Y:S02]  /*1380*/  IADD3 R14, P1, R2, UR8, RZ ;  /* 0x00000008020e7c10 */ /* 0x000fe4000ff3e0ff */
[----:B----4-:R-:W-:Y:S01]  /*1390*/  PRMT R29, R13, 0x3340, R16 ;  /* 0x000033400d1d7816 */ /* 0x010fe20000000010 */
[C---:B--2---:R-:W-:Y:S01]  /*13a0*/  IMAD.WIDE R20, R3.reuse, 0x4, R20 ;  /* 0x0000000403147825 */ /* 0x044fe200078e0214 */
[----:B------:R-:W-:-:S02]  /*13b0*/  LEA.HI.X R13, R3, UR5, R0, 0x2, P0 ;  /* 0x00000005030d7c11 */ /* 0x000fc400080f1400 */
[----:B------:R-:W-:Y:S02]  /*13c0*/  LEA.HI.X.SX32 R15, R2, UR9, 0x1, P1 ;  /* 0x00000009020f7c11 */ /* 0x000fe400088f0eff */
[----:B------:R-:W-:Y:S02]  /*13d0*/  PRMT R28, R23, 0x5410, R28 ;  /* 0x00005410171c7816 */ /* 0x000fe4000000001c */
[----:B------:R-:W-:Y:S01]  /*13e0*/  PRMT R29, R22, 0x5410, R29 ;  /* 0x00005410161d7816 */ /* 0x000fe2000000001d */
[----:B---3--:R-:W-:Y:S04]  /*13f0*/  STG.E.128 desc[UR6][R20.64], R8 ;  /* 0x0000000814007986 */ /* 0x008fe8000c101d06 */
[----:B-----5:R-:W-:Y:S04]  /*1400*/  STG.E.128 desc[UR6][R12.64+0x800], R4 ;  /* 0x000800040c007986 */ /* 0x020fe8000c101d06 */
[----:B------:R-:W-:Y:S01]  /*1410*/  STG.E.64 desc[UR6][R14.64], R28 ;  /* 0x0000001c0e007986 */ /* 0x000fe2000c101b06 */
[----:B------:R-:W-:Y:S05]  /*1420*/  EXIT ;  /* 0x000000000000794d */ /* 0x000fea0003800000 */
.L_x_0:
[----:B------:R-:W-:-:S00]  /*1430*/  BRA `(.L_x_0) ;  /* 0xfffffffc00fc7947 */ /* 0x000fc0000383ffff */
[----:B------:R-:W-:-:S00]  /*1440*/  NOP ;  /* 0x0000000000007918 */ /* 0x000fc00000000000 */
        /* <DEDUP_REMOVED lines=11> */
.L_x_1:


//--------------------- .nv.shared.triton_poi_fused_max_pool2d_with_indices_5 --------------------------
	.section	.nv.shared.triton_poi_fused_max_pool2d_with_indices_5,"aw",@nobits
	.sectionflags	@""
	.align	16
	.zero		1024


//--------------------- .nv.constant0.triton_poi_fused_max_pool2d_with_indices_5 --------------------------
	.section	.nv.constant0.triton_poi_fused_max_pool2d_with_indices_5,"a",@progbits
	.sectionflags	@""
	.align	4
.nv.constant0.triton_poi_fused_max_pool2d_with_indices_5:
	.zero		556
